//
// Generated by NVIDIA NVVM Compiler
//
// Compiler Build ID: CL-36424714
// Cuda compilation tools, release 13.0, V13.0.88
// Based on NVVM 20.0.0
//

.version 9.0
.target sm_100
.address_size 64

	// .globl	_Z21matrixMultiplyGeneralPK6__halfS1_Pfmmm

.visible .entry _Z21matrixMultiplyGeneralPK6__halfS1_Pfmmm(
	.param .u64 .ptr .align 1 _Z21matrixMultiplyGeneralPK6__halfS1_Pfmmm_param_0,
	.param .u64 .ptr .align 1 _Z21matrixMultiplyGeneralPK6__halfS1_Pfmmm_param_1,
	.param .u64 .ptr .align 1 _Z21matrixMultiplyGeneralPK6__halfS1_Pfmmm_param_2,
	.param .u64 _Z21matrixMultiplyGeneralPK6__halfS1_Pfmmm_param_3,
	.param .u64 _Z21matrixMultiplyGeneralPK6__halfS1_Pfmmm_param_4,
	.param .u64 _Z21matrixMultiplyGeneralPK6__halfS1_Pfmmm_param_5
)
{
	.reg .pred 	%p<13>;
	.reg .b16 	%rs<31>;
	.reg .b32 	%r<9>;
	.reg .b32 	%f<68>;
	.reg .b64 	%rd<77>;

	ld.param.u64 	%rd26, [_Z21matrixMultiplyGeneralPK6__halfS1_Pfmmm_param_0];
	ld.param.u64 	%rd27, [_Z21matrixMultiplyGeneralPK6__halfS1_Pfmmm_param_1];
	ld.param.u64 	%rd28, [_Z21matrixMultiplyGeneralPK6__halfS1_Pfmmm_param_3];
	ld.param.u64 	%rd24, [_Z21matrixMultiplyGeneralPK6__halfS1_Pfmmm_param_4];
	ld.param.u64 	%rd25, [_Z21matrixMultiplyGeneralPK6__halfS1_Pfmmm_param_5];
	cvta.to.global.u64 	%rd1, %rd27;
	cvta.to.global.u64 	%rd2, %rd26;
	mov.u32 	%r1, %ctaid.y;
	mov.u32 	%r2, %ntid.y;
	mov.u32 	%r3, %tid.y;
	mad.lo.s32 	%r4, %r1, %r2, %r3;
	cvt.u64.u32 	%rd3, %r4;
	mov.u32 	%r5, %ctaid.x;
	mov.u32 	%r6, %ntid.x;
	mov.u32 	%r7, %tid.x;
	mad.lo.s32 	%r8, %r5, %r6, %r7;
	cvt.u64.u32 	%rd4, %r8;
	setp.le.u64 	%p1, %rd28, %rd3;
	setp.le.u64 	%p2, %rd24, %rd4;
	or.pred  	%p3, %p1, %p2;
	@%p3 bra 	$L__BB0_14;
	setp.eq.s64 	%p4, %rd25, 0;
	mov.f32 	%f67, 0f00000000;
	@%p4 bra 	$L__BB0_13;
	mul.lo.s64 	%rd5, %rd25, %rd3;
	and.b64  	%rd6, %rd25, 7;
	setp.lt.u64 	%p5, %rd25, 8;
	mov.f32 	%f67, 0f00000000;
	mov.b64 	%rd75, 0;
	@%p5 bra 	$L__BB0_5;
	and.b64  	%rd75, %rd25, -8;
	shl.b64 	%rd30, %rd4, 1;
	add.s64 	%rd72, %rd1, %rd30;
	shl.b64 	%rd9, %rd24, 4;
	shl.b64 	%rd31, %rd5, 1;
	add.s64 	%rd32, %rd31, %rd2;
	add.s64 	%rd71, %rd32, 8;
	mov.f32 	%f67, 0f00000000;
	mov.u64 	%rd73, %rd75;
$L__BB0_4:
	.pragma "nounroll";
	ld.global.u16 	%rs1, [%rd71+-8];
	// begin inline asm
	{  cvt.f32.f16 %f17, %rs1;}

	// end inline asm
	ld.global.u16 	%rs2, [%rd72];
	// begin inline asm
	{  cvt.f32.f16 %f18, %rs2;}

	// end inline asm
	fma.rn.f32 	%f33, %f17, %f18, %f67;
	ld.global.u16 	%rs3, [%rd71+-6];
	// begin inline asm
	{  cvt.f32.f16 %f19, %rs3;}

	// end inline asm
	shl.b64 	%rd33, %rd24, 1;
	add.s64 	%rd34, %rd72, %rd33;
	ld.global.u16 	%rs4, [%rd34];
	// begin inline asm
	{  cvt.f32.f16 %f20, %rs4;}

	// end inline asm
	fma.rn.f32 	%f34, %f19, %f20, %f33;
	ld.global.u16 	%rs5, [%rd71+-4];
	// begin inline asm
	{  cvt.f32.f16 %f21, %rs5;}

	// end inline asm
	add.s64 	%rd35, %rd34, %rd33;
	ld.global.u16 	%rs6, [%rd35];
	// begin inline asm
	{  cvt.f32.f16 %f22, %rs6;}

	// end inline asm
	fma.rn.f32 	%f35, %f21, %f22, %f34;
	ld.global.u16 	%rs7, [%rd71+-2];
	// begin inline asm
	{  cvt.f32.f16 %f23, %rs7;}

	// end inline asm
	add.s64 	%rd36, %rd35, %rd33;
	ld.global.u16 	%rs8, [%rd36];
	// begin inline asm
	{  cvt.f32.f16 %f24, %rs8;}

	// end inline asm
	fma.rn.f32 	%f36, %f23, %f24, %f35;
	ld.global.u16 	%rs9, [%rd71];
	// begin inline asm
	{  cvt.f32.f16 %f25, %rs9;}

	// end inline asm
	add.s64 	%rd37, %rd36, %rd33;
	ld.global.u16 	%rs10, [%rd37];
	// begin inline asm
	{  cvt.f32.f16 %f26, %rs10;}

	// end inline asm
	fma.rn.f32 	%f37, %f25, %f26, %f36;
	ld.global.u16 	%rs11, [%rd71+2];
	// begin inline asm
	{  cvt.f32.f16 %f27, %rs11;}

	// end inline asm
	add.s64 	%rd38, %rd37, %rd33;
	ld.global.u16 	%rs12, [%rd38];
	// begin inline asm
	{  cvt.f32.f16 %f28, %rs12;}

	// end inline asm
	fma.rn.f32 	%f38, %f27, %f28, %f37;
	ld.global.u16 	%rs13, [%rd71+4];
	// begin inline asm
	{  cvt.f32.f16 %f29, %rs13;}

	// end inline asm
	add.s64 	%rd39, %rd38, %rd33;
	ld.global.u16 	%rs14, [%rd39];
	// begin inline asm
	{  cvt.f32.f16 %f30, %rs14;}

	// end inline asm
	fma.rn.f32 	%f39, %f29, %f30, %f38;
	ld.global.u16 	%rs15, [%rd71+6];
	// begin inline asm
	{  cvt.f32.f16 %f31, %rs15;}

	// end inline asm
	add.s64 	%rd40, %rd39, %rd33;
	ld.global.u16 	%rs16, [%rd40];
	// begin inline asm
	{  cvt.f32.f16 %f32, %rs16;}

	// end inline asm
	fma.rn.f32 	%f67, %f31, %f32, %f39;
	add.s64 	%rd73, %rd73, -8;
	add.s64 	%rd72, %rd72, %rd9;
	add.s64 	%rd71, %rd71, 16;
	setp.ne.s64 	%p6, %rd73, 0;
	@%p6 bra 	$L__BB0_4;
$L__BB0_5:
	setp.eq.s64 	%p7, %rd6, 0;
	@%p7 bra 	$L__BB0_13;
	and.b64  	%rd18, %rd25, 3;
	setp.lt.u64 	%p8, %rd6, 4;
	@%p8 bra 	$L__BB0_8;
	add.s64 	%rd41, %rd75, %rd5;
	shl.b64 	%rd42, %rd41, 1;
	add.s64 	%rd43, %rd2, %rd42;
	ld.global.u16 	%rs17, [%rd43];
	// begin inline asm
	{  cvt.f32.f16 %f41, %rs17;}

	// end inline asm
	mad.lo.s64 	%rd44, %rd75, %rd24, %rd4;
	shl.b64 	%rd45, %rd44, 1;
	add.s64 	%rd46, %rd1, %rd45;
	ld.global.u16 	%rs18, [%rd46];
	// begin inline asm
	{  cvt.f32.f16 %f42, %rs18;}

	// end inline asm
	fma.rn.f32 	%f49, %f41, %f42, %f67;
	ld.global.u16 	%rs19, [%rd43+2];
	// begin inline asm
	{  cvt.f32.f16 %f43, %rs19;}

	// end inline asm
	shl.b64 	%rd47, %rd24, 1;
	add.s64 	%rd48, %rd46, %rd47;
	ld.global.u16 	%rs20, [%rd48];
	// begin inline asm
	{  cvt.f32.f16 %f44, %rs20;}

	// end inline asm
	fma.rn.f32 	%f50, %f43, %f44, %f49;
	ld.global.u16 	%rs21, [%rd43+4];
	// begin inline asm
	{  cvt.f32.f16 %f45, %rs21;}

	// end inline asm
	add.s64 	%rd49, %rd48, %rd47;
	ld.global.u16 	%rs22, [%rd49];
	// begin inline asm
	{  cvt.f32.f16 %f46, %rs22;}

	// end inline asm
	fma.rn.f32 	%f51, %f45, %f46, %f50;
	ld.global.u16 	%rs23, [%rd43+6];
	// begin inline asm
	{  cvt.f32.f16 %f47, %rs23;}

	// end inline asm
	add.s64 	%rd50, %rd49, %rd47;
	ld.global.u16 	%rs24, [%rd50];
	// begin inline asm
	{  cvt.f32.f16 %f48, %rs24;}

	// end inline asm
	fma.rn.f32 	%f67, %f47, %f48, %f51;
	add.s64 	%rd75, %rd75, 4;
$L__BB0_8:
	setp.eq.s64 	%p9, %rd18, 0;
	@%p9 bra 	$L__BB0_13;
	setp.eq.s64 	%p10, %rd18, 1;
	@%p10 bra 	$L__BB0_11;
	add.s64 	%rd51, %rd75, %rd5;
	shl.b64 	%rd52, %rd51, 1;
	add.s64 	%rd53, %rd2, %rd52;
	ld.global.u16 	%rs25, [%rd53];
	// begin inline asm
	{  cvt.f32.f16 %f53, %rs25;}

	// end inline asm
	mad.lo.s64 	%rd54, %rd75, %rd24, %rd4;
	shl.b64 	%rd55, %rd54, 1;
	add.s64 	%rd56, %rd1, %rd55;
	ld.global.u16 	%rs26, [%rd56];
	// begin inline asm
	{  cvt.f32.f16 %f54, %rs26;}

	// end inline asm
	fma.rn.f32 	%f57, %f53, %f54, %f67;
	ld.global.u16 	%rs27, [%rd53+2];
	// begin inline asm
	{  cvt.f32.f16 %f55, %rs27;}

	// end inline asm
	shl.b64 	%rd57, %rd24, 1;
	add.s64 	%rd58, %rd56, %rd57;
	ld.global.u16 	%rs28, [%rd58];
	// begin inline asm
	{  cvt.f32.f16 %f56, %rs28;}

	// end inline asm
	fma.rn.f32 	%f67, %f55, %f56, %f57;
	add.s64 	%rd75, %rd75, 2;
$L__BB0_11:
	and.b64  	%rd59, %rd25, 1;
	setp.eq.b64 	%p11, %rd59, 1;
	not.pred 	%p12, %p11;
	@%p12 bra 	$L__BB0_13;
	add.s64 	%rd60, %rd75, %rd5;
	shl.b64 	%rd61, %rd60, 1;
	add.s64 	%rd62, %rd2, %rd61;
	ld.global.u16 	%rs29, [%rd62];
	// begin inline asm
	{  cvt.f32.f16 %f58, %rs29;}

	// end inline asm
	mad.lo.s64 	%rd63, %rd75, %rd24, %rd4;
	shl.b64 	%rd64, %rd63, 1;
	add.s64 	%rd65, %rd1, %rd64;
	ld.global.u16 	%rs30, [%rd65];
	// begin inline asm
	{  cvt.f32.f16 %f59, %rs30;}

	// end inline asm
	fma.rn.f32 	%f67, %f58, %f59, %f67;
$L__BB0_13:
	ld.param.u64 	%rd70, [_Z21matrixMultiplyGeneralPK6__halfS1_Pfmmm_param_2];
	mad.lo.s64 	%rd66, %rd24, %rd3, %rd4;
	cvta.to.global.u64 	%rd67, %rd70;
	shl.b64 	%rd68, %rd66, 2;
	add.s64 	%rd69, %rd67, %rd68;
	st.global.f32 	[%rd69], %f67;
$L__BB0_14:
	ret;

}


// ===== COMPILED SASS (sm_100) =====

	.target	sm_100

	.elftype	@"ET_EXEC"


//--------------------- .note.nv.tkinfo           --------------------------
	.section	.note.nv.tkinfo,"",@"SHT_NOTE"
	.sectionflags	@"SHF_NOTE_NV_TKINFO"
	.tkinfo
        /*0018*/ 	.word	0x00000002
        /*0030*/ 	.string	""
        /*0030*/ 	.string	"ptxas"
        /*0030*/ 	.string	"Cuda compilation tools, release 13.0, V13.0.88"
        /*0030*/ 	.string	"Build cuda_13.0.r13.0/compiler.36424714_0"
        /*0030*/ 	.string	"-arch sm_100 -m 64 "



//--------------------- .note.nv.cuinfo           --------------------------
	.section	.note.nv.cuinfo,"",@"SHT_NOTE"
	.sectionflags	@"SHF_NOTE_NV_CUINFO"
        /*0018*/ 	.short	0x0002
        /*001a*/ 	.short	0x0064
        /*001c*/ 	.short	0x0082
	.zero		2


//--------------------- .nv.info                  --------------------------
	.section	.nv.info,"",@"SHT_CUDA_INFO"
	.align	4


	//----- nvinfo : EIATTR_REGCOUNT
	.align		4
        /*0000*/ 	.byte	0x04, 0x2f
        /*0002*/ 	.short	(.L_1 - .L_0)
	.align		4
.L_0:
        /*0004*/ 	.word	index@(_Z21matrixMultiplyGeneralPK6__halfS1_Pfmmm)
        /*0008*/ 	.word	0x00000020


	//----- nvinfo : EIATTR_FRAME_SIZE
	.align		4
.L_1:
        /*000c*/ 	.byte	0x04, 0x11
        /*000e*/ 	.short	(.L_3 - .L_2)
	.align		4
.L_2:
        /*0010*/ 	.word	index@(_Z21matrixMultiplyGeneralPK6__halfS1_Pfmmm)
        /*0014*/ 	.word	0x00000000


	//----- nvinfo : EIATTR_MIN_STACK_SIZE
	.align		4
.L_3:
        /*0018*/ 	.byte	0x04, 0x12
        /*001a*/ 	.short	(.L_5 - .L_4)
	.align		4
.L_4:
        /*001c*/ 	.word	index@(_Z21matrixMultiplyGeneralPK6__halfS1_Pfmmm)
        /*0020*/ 	.word	0x00000000
.L_5:


//--------------------- .nv.compat                --------------------------
	.section	.nv.compat,"",@"SHT_CUDA_COMPAT_INFO"
	.align	4
        /*0000*/ 	.byte	0x02, 0x09, 0x00, 0x00, 0x02, 0x02, 0x01, 0x00, 0x02, 0x05, 0x05, 0x00, 0x03, 0x07, 0x01, 0x01
        /*0010*/ 	.byte	0x02, 0x03, 0x00, 0x00, 0x02, 0x06, 0x01, 0x00, 0x04, 0x0b, 0x08, 0x00, 0x09, 0x00, 0x00, 0x00
        /*0020*/ 	.byte	0x00, 0x00, 0x00, 0x00


//--------------------- .nv.info._Z21matrixMultiplyGeneralPK6__halfS1_Pfmmm --------------------------
	.section	.nv.info._Z21matrixMultiplyGeneralPK6__halfS1_Pfmmm,"",@"SHT_CUDA_INFO"
	.sectionflags	@""
	.align	4


	//----- nvinfo : EIATTR_CUDA_API_VERSION
	.align		4
        /*0000*/ 	.byte	0x04, 0x37
        /*0002*/ 	.short	(.L_7 - .L_6)
.L_6:
        /*0004*/ 	.word	0x00000082


	//----- nvinfo : EIATTR_KPARAM_INFO
	.align		4
.L_7:
        /*0008*/ 	.byte	0x04, 0x17
        /*000a*/ 	.short	(.L_9 - .L_8)
.L_8:
        /*000c*/ 	.word	0x00000000
        /*0010*/ 	.short	0x0005
        /*0012*/ 	.short	0x0028
        /*0014*/ 	.byte	0x00, 0xf0, 0x21, 0x00


	//----- nvinfo : EIATTR_KPARAM_INFO
	.align		4
.L_9:
        /*0018*/ 	.byte	0x04, 0x17
        /*001a*/ 	.short	(.L_11 - .L_10)
.L_10:
        /*001c*/ 	.word	0x00000000
        /*0020*/ 	.short	0x0004
        /*0022*/ 	.short	0x0020
        /*0024*/ 	.byte	0x00, 0xf0, 0x21, 0x00


	//----- nvinfo : EIATTR_KPARAM_INFO
	.align		4
.L_11:
        /*0028*/ 	.byte	0x04, 0x17
        /*002a*/ 	.short	(.L_13 - .L_12)
.L_12:
        /*002c*/ 	.word	0x00000000
        /*0030*/ 	.short	0x0003
        /*0032*/ 	.short	0x0018
        /*0034*/ 	.byte	0x00, 0xf0, 0x21, 0x00


	//----- nvinfo : EIATTR_KPARAM_INFO
	.align		4
.L_13:
        /*0038*/ 	.byte	0x04, 0x17
        /*003a*/ 	.short	(.L_15 - .L_14)
.L_14:
        /*003c*/ 	.word	0x00000000
        /*0040*/ 	.short	0x0002
        /*0042*/ 	.short	0x0010
        /*0044*/ 	.byte	0x00, 0xf5, 0x21, 0x00


	//----- nvinfo : EIATTR_KPARAM_INFO
	.align		4
.L_15:
        /*0048*/ 	.byte	0x04, 0x17
        /*004a*/ 	.short	(.L_17 - .L_16)
.L_16:
        /*004c*/ 	.word	0x00000000
        /*0050*/ 	.short	0x0001
        /*0052*/ 	.short	0x0008
        /*0054*/ 	.byte	0x00, 0xf5, 0x21, 0x00


	//----- nvinfo : EIATTR_KPARAM_INFO
	.align		4
.L_17:
        /*0058*/ 	.byte	0x04, 0x17
        /*005a*/ 	.short	(.L_19 - .L_18)
.L_18:
        /*005c*/ 	.word	0x00000000
        /*0060*/ 	.short	0x0000
        /*0062*/ 	.short	0x0000
        /*0064*/ 	.byte	0x00, 0xf5, 0x21, 0x00


	//----- nvinfo : EIATTR_SPARSE_MMA_MASK
	.align		4
.L_19:
        /*0068*/ 	.byte	0x03, 0x50
        /*006a*/ 	.short	0x0000


	//----- nvinfo : EIATTR_MAXREG_COUNT
	.align		4
        /*006c*/ 	.byte	0x03, 0x1b
        /*006e*/ 	.short	0x00ff


	//----- nvinfo : EIATTR_MERCURY_ISA_VERSION
	.align		4
        /*0070*/ 	.byte	0x03, 0x5f
        /*0072*/ 	.short	0x0101


	//----- nvinfo : EIATTR_VRC_CTA_INIT_COUNT
	.align		4
        /*0074*/ 	.byte	0x02, 0x4a
	.zero		1
	.zero		1


	//----- nvinfo : EIATTR_EXIT_INSTR_OFFSETS
	.align		4
        /*0078*/ 	.byte	0x04, 0x1c
        /*007a*/ 	.short	(.L_21 - .L_20)


	//   ....[0]....
.L_20:
        /*007c*/ 	.word	0x000000f0


	//   ....[1]....
        /*0080*/ 	.word	0x00000de0


	//----- nvinfo : EIATTR_CBANK_PARAM_SIZE
	.align		4
.L_21:
        /*0084*/ 	.byte	0x03, 0x19
        /*0086*/ 	.short	0x0030


	//----- nvinfo : EIATTR_PARAM_CBANK
	.align		4
        /*0088*/ 	.byte	0x04, 0x0a
        /*008a*/ 	.short	(.L_23 - .L_22)
	.align		4
.L_22:
        /*008c*/ 	.word	index@(.nv.constant0._Z21matrixMultiplyGeneralPK6__halfS1_Pfmmm)
        /*0090*/ 	.short	0x0380
        /*0092*/ 	.short	0x0030


	//----- nvinfo : EIATTR_SW_WAR
	.align		4
.L_23:
        /*0094*/ 	.byte	0x04, 0x36
        /*0096*/ 	.short	(.L_25 - .L_24)
.L_24:
        /*0098*/ 	.word	0x00000008
.L_25:


//--------------------- .nv.callgraph             --------------------------
	.section	.nv.callgraph,"",@"SHT_CUDA_CALLGRAPH"
	.align	4
	.sectionentsize	8
	.align		4
        /*0000*/ 	.word	0x00000000
	.align		4
        /*0004*/ 	.word	0xffffffff
	.align		4
        /*0008*/ 	.word	0x00000000
	.align		4
        /*000c*/ 	.word	0xfffffffe
	.align		4
        /*0010*/ 	.word	0x00000000
	.align		4
        /*0014*/ 	.word	0xfffffffd
	.align		4
        /*0018*/ 	.word	0x00000000
	.align		4
        /*001c*/ 	.word	0xfffffffc


//--------------------- .text._Z21matrixMultiplyGeneralPK6__halfS1_Pfmmm --------------------------
	.section	.text._Z21matrixMultiplyGeneralPK6__halfS1_Pfmmm,"ax",@progbits
	.align	128
        .global         _Z21matrixMultiplyGeneralPK6__halfS1_Pfmmm
        .type           _Z21matrixMultiplyGeneralPK6__halfS1_Pfmmm,@function
        .size           _Z21matrixMultiplyGeneralPK6__halfS1_Pfmmm,(.L_x_6 - _Z21matrixMultiplyGeneralPK6__halfS1_Pfmmm)
        .other          _Z21matrixMultiplyGeneralPK6__halfS1_Pfmmm,@"STO_CUDA_ENTRY STV_DEFAULT"
_Z21matrixMultiplyGeneralPK6__halfS1_Pfmmm:
.text._Z21matrixMultiplyGeneralPK6__halfS1_Pfmmm:
[----:B------:R-:W-:Y:S01]  /*0000*/  LDC R1, c[0x0][0x37c] ;  /* 0x0000df00ff017b82 */ /* 0x000fe20000000800 */
[----:B------:R-:W0:Y:S07]  /*0010*/  S2R R5, SR_TID.X ;  /* 0x0000000000057919 */ /* 0x000e2e0000002100 */
[----:B------:R-:W1:Y:S01]  /*0020*/  LDC R17, c[0x0][0x364] ;  /* 0x0000d900ff117b82 */ /* 0x000e620000000800 */
[----:B------:R-:W2:Y:S01]  /*0030*/  LDCU.64 UR6, c[0x0][0x398] ;  /* 0x00007300ff0677ac */ /* 0x000ea20008000a00 */
[----:B------:R-:W1:Y:S06]  /*0040*/  S2R R0, SR_TID.Y ;  /* 0x0000000000007919 */ /* 0x000e6c0000002200 */
[----:B------:R-:W0:Y:S08]  /*0050*/  S2UR UR5, SR_CTAID.X ;  /* 0x00000000000579c3 */ /* 0x000e300000002500 */
[----:B------:R-:W0:Y:S08]  /*0060*/  LDC R4, c[0x0][0x360] ;  /* 0x0000d800ff047b82 */ /* 0x000e300000000800 */
[----:B------:R-:W1:Y:S08]  /*0070*/  S2UR UR4, SR_CTAID.Y ;  /* 0x00000000000479c3 */ /* 0x000e700000002600 */
[----:B------:R-:W3:Y:S01]  /*0080*/  LDC.64 R6, c[0x0][0x3a0] ;  /* 0x0000e800ff067b82 */ /* 0x000ee20000000a00 */
[----:B0-----:R-:W-:-:S02]  /*0090*/  IMAD R4, R4, UR5, R5 ;  /* 0x0000000504047c24 */ /* 0x001fc4000f8e0205 */
[----:B-1----:R-:W-:-:S05]  /*00a0*/  IMAD R17, R17, UR4, R0 ;  /* 0x0000000411117c24 */ /* 0x002fca000f8e0200 */
[----:B--2---:R-:W-:Y:S02]  /*00b0*/  ISETP.GE.U32.AND P1, PT, R17, UR6, PT ;  /* 0x0000000611007c0c */ /* 0x004fe4000bf26070 */
[----:B---3--:R-:W-:-:S04]  /*00c0*/  ISETP.GE.U32.AND P0, PT, R4, R6, PT ;  /* 0x000000060400720c */ /* 0x008fc80003f06070 */
[----:B------:R-:W-:-:S04]  /*00d0*/  ISETP.GE.U32.AND.EX P0, PT, RZ, R7, PT, P0 ;  /* 0x00000007ff00720c */ /* 0x000fc80003f06100 */
[----:B------:R-:W-:-:S13]  /*00e0*/  ISETP.GE.U32.OR.EX P0, PT, RZ, UR7, P0, P1 ;  /* 0x00000007ff007c0c */ /* 0x000fda0008706510 */
[----:B------:R-:W-:Y:S05]  /*00f0*/  @P0 EXIT ;  /* 0x000000000000094d */ /* 0x000fea0003800000 */
[----:B------:R-:W0:Y:S01]  /*0100*/  LDCU.64 UR8, c[0x0][0x3a8] ;  /* 0x00007500ff0877ac */ /* 0x000e220008000a00 */
[----:B------:R-:W-:Y:S01]  /*0110*/  HFMA2 R20, -RZ, RZ, 0, 0 ;  /* 0x00000000ff147431 */ /* 0x000fe200000001ff */
[----:B------:R-:W1:Y:S01]  /*0120*/  LDCU.64 UR10, c[0x0][0x358] ;  /* 0x00006b00ff0a77ac */ /* 0x000e620008000a00 */
[----:B0-----:R-:W-:-:S04]  /*0130*/  UISETP.NE.U32.AND UP0, UPT, UR8, URZ, UPT ;  /* 0x000000ff0800728c */ /* 0x001fc8000bf05070 */
[----:B------:R-:W-:-:S09]  /*0140*/  UISETP.NE.AND.EX UP0, UPT, UR9, URZ, UPT, UP0 ;  /* 0x000000ff0900728c */ /* 0x000fd2000bf05300 */
[----:B-1----:R-:W-:Y:S05]  /*0150*/  BRA.U !UP0, `(.L_x_0) ;  /* 0x0000000d08007547 */ /* 0x002fea000b800000 */
[----:B------:R-:W-:Y:S02]  /*0160*/  UISETP.GE.U32.AND UP1, UPT, UR8, 0x8, UPT ;  /* 0x000000080800788c */ /* 0x000fe4000bf26070 */
[C---:B------:R-:W-:Y:S01]  /*0170*/  IMAD.WIDE.U32 R2, R17.reuse, UR8, RZ ;  /* 0x0000000811027c25 */ /* 0x040fe2000f8e00ff */
[----:B------:R-:W-:Y:S01]  /*0180*/  ULOP3.LUT UR12, UR8, 0x7, URZ, 0xc0, !UPT ;  /* 0x00000007080c7892 */ /* 0x000fe2000f8ec0ff */
[----:B------:R-:W-:Y:S01]  /*0190*/  MOV R20, RZ ;  /* 0x000000ff00147202 */ /* 0x000fe20000000f00 */
[----:B------:R-:W-:Y:S02]  /*01a0*/  UISETP.GE.U32.AND.EX UP1, UPT, UR9, URZ, UPT, UP1 ;  /* 0x000000ff0900728c */ /* 0x000fe4000bf26110 */
[----:B------:R-:W-:Y:S01]  /*01b0*/  IMAD R21, R17, UR9, R3 ;  /* 0x0000000911157c24 */ /* 0x000fe2000f8e0203 */
[----:B------:R-:W-:Y:S01]  /*01c0*/  UISETP.NE.U32.AND UP0, UPT, UR12, URZ, UPT ;  /* 0x000000ff0c00728c */ /* 0x000fe2000bf05070 */
[----:B------:R-:W-:Y:S01]  /*01d0*/  UMOV UR4, URZ ;  /* 0x000000ff00047c82 */ /* 0x000fe20008000000 */
[----:B------:R-:W-:-:S02]  /*01e0*/  UMOV UR5, URZ ;  /* 0x000000ff00057c82 */ /* 0x000fc40008000000 */
[----:B------:R-:W-:Y:S02]  /*01f0*/  UISETP.NE.AND.EX UP0, UPT, URZ, URZ, UPT, UP0 ;  /* 0x000000ffff00728c */ /* 0x000fe4000bf05300 */
[----:B------:R-:W-:Y:S09]  /*0200*/  BRA.U !UP1, `(.L_x_1) ;  /* 0x0000000509387547 */ /* 0x000ff2000b800000 */
[----:B------:R-:W0:Y:S01]  /*0210*/  LDCU.128 UR16, c[0x0][0x380] ;  /* 0x00007000ff1077ac */ /* 0x000e220008000c00 */
[----:B------:R-:W-:Y:S01]  /*0220*/  HFMA2 R20, -RZ, RZ, 0, 0 ;  /* 0x00000000ff147431 */ /* 0x000fe200000001ff */
[C-C-:B------:R-:W-:Y:S01]  /*0230*/  SHF.L.U64.HI R0, R6.reuse, 0x4, R7.reuse ;  /* 0x0000000406007819 */ /* 0x140fe20000010207 */
[C---:B------:R-:W-:Y:S01]  /*0240*/  IMAD.SHL.U32 R25, R6.reuse, 0x2, RZ ;  /* 0x0000000206197824 */ /* 0x040fe200078e00ff */
[----:B------:R-:W1:Y:S01]  /*0250*/  LDCU UR5, c[0x0][0x3ac] ;  /* 0x00007580ff0577ac */ /* 0x000e620008000800 */
[----:B------:R-:W-:Y:S01]  /*0260*/  SHF.L.U64.HI R23, R6, 0x1, R7 ;  /* 0x0000000106177819 */ /* 0x000fe20000010207 */
[----:B------:R-:W-:-:S07]  /*0270*/  ULOP3.LUT UR4, UR8, 0xfffffff8, URZ, 0xc0, !UPT ;  /* 0xfffffff808047892 */ /* 0x000fce000f8ec0ff */
[----:B------:R-:W-:Y:S01]  /*0280*/  UMOV UR6, UR4 ;  /* 0x0000000400067c82 */ /* 0x000fe20008000000 */
[----:B0-----:R-:W-:Y:S02]  /*0290*/  LEA R8, P1, R2, UR16, 0x1 ;  /* 0x0000001002087c11 */ /* 0x001fe4000f8208ff */
[----:B------:R-:W-:Y:S02]  /*02a0*/  LEA R18, P0, R4, UR18, 0x1 ;  /* 0x0000001204127c11 */ /* 0x000fe4000f8008ff */
[----:B------:R-:W-:Y:S01]  /*02b0*/  LEA.HI.X R9, R2, UR17, R21, 0x1, P1 ;  /* 0x0000001102097c11 */ /* 0x000fe200088f0c15 */
[----:B-1----:R-:W-:Y:S01]  /*02c0*/  UMOV UR7, UR5 ;  /* 0x0000000500077c82 */ /* 0x002fe20008000000 */
[----:B------:R-:W-:Y:S02]  /*02d0*/  IADD3 R8, P1, PT, R8, 0x8, RZ ;  /* 0x0000000808087810 */ /* 0x000fe40007f3e0ff */
[----:B------:R-:W-:Y:S02]  /*02e0*/  LEA.HI.X R19, R4, UR19, RZ, 0x1, P0 ;  /* 0x0000001304137c11 */ /* 0x000fe400080f0cff */
[----:B------:R-:W-:-:S09]  /*02f0*/  IADD3.X R9, PT, PT, RZ, R9, RZ, P1, !PT ;  /* 0x00000009ff097210 */ /* 0x000fd20000ffe4ff */
.L_x_2:
[----:B------:R-:W-:Y:S01]  /*0300*/  IADD3 R26, P0, PT, R18, R25, RZ ;  /* 0x00000019121a7210 */ /* 0x000fe20007f1e0ff */
[----:B------:R-:W2:Y:S03]  /*0310*/  LDG.E.U16 R11, desc[UR10][R18.64] ;  /* 0x0000000a120b7981 */ /* 0x000ea6000c1e1500 */
[----:B------:R-:W-:Y:S01]  /*0320*/  IADD3.X R27, PT, PT, R19, R23, RZ, P0, !PT ;  /* 0x00000017131b7210 */ /* 0x000fe200007fe4ff */
[----:B------:R-:W3:Y:S01]  /*0330*/  LDG.E.U16 R10, desc[UR10][R8.64+-0x8] ;  /* 0xfffff80a080a7981 */ /* 0x000ee2000c1e1500 */
[----:B------:R-:W-:-:S03]  /*0340*/  IADD3 R12, P0, PT, R26, R25, RZ ;  /* 0x000000191a0c7210 */ /* 0x000fc60007f1e0ff */
[----:B------:R-:W4:Y:S01]  /*0350*/  LDG.E.U16 R22, desc[UR10][R8.64+-0x6] ;  /* 0xfffffa0a08167981 */ /* 0x000f22000c1e1500 */
[----:B------:R-:W-:-:S03]  /*0360*/  IADD3.X R13, PT, PT, R27, R23, RZ, P0, !PT ;  /* 0x000000171b0d7210 */ /* 0x000fc600007fe4ff */
[----:B------:R-:W5:Y:S04]  /*0370*/  LDG.E.U16 R26, desc[UR10][R26.64] ;  /* 0x0000000a1a1a7981 */ /* 0x000f68000c1e1500 */
[----:B------:R-:W5:Y:S04]  /*0380*/  LDG.E.U16 R24, desc[UR10][R8.64+-0x4] ;  /* 0xfffffc0a08187981 */ /* 0x000f68000c1e1500 */
[----:B------:R2:W5:Y:S01]  /*0390*/  LDG.E.U16 R28, desc[UR10][R12.64] ;  /* 0x0000000a0c1c7981 */ /* 0x000562000c1e1500 */
[----:B------:R-:W-:-:S05]  /*03a0*/  IADD3 R14, P0, PT, R12, R25, RZ ;  /* 0x000000190c0e7210 */ /* 0x000fca0007f1e0ff */
[----:B------:R-:W-:-:S05]  /*03b0*/  IMAD.X R15, R13, 0x1, R23, P0 ;  /* 0x000000010d0f7824 */ /* 0x000fca00000e0617 */
[----:B------:R0:W5:Y:S01]  /*03c0*/  LDG.E.U16 R16, desc[UR10][R14.64] ;  /* 0x0000000a0e107981 */ /* 0x000162000c1e1500 */
[----:B--2---:R-:W-:Y:S02]  /*03d0*/  HADD2.F32 R12, -RZ, R11.H0_H0 ;  /* 0x2000000bff0c7230 */ /* 0x004fe40000004100 */
[----:B---3--:R-:W-:Y:S01]  /*03e0*/  HADD2.F32 R29, -RZ, R10.H0_H0 ;  /* 0x2000000aff1d7230 */ /* 0x008fe20000004100 */
[----:B------:R-:W-:Y:S01]  /*03f0*/  IADD3 R10, P0, PT, R14, R25, RZ ;  /* 0x000000190e0a7210 */ /* 0x000fe20007f1e0ff */
[----:B----4-:R-:W-:-:S03]  /*0400*/  HADD2.F32 R27, -RZ, R22.H0_H0 ;  /* 0x20000016ff1b7230 */ /* 0x010fc60000004100 */
[----:B------:R-:W-:Y:S01]  /*0410*/  IADD3.X R11, PT, PT, R15, R23, RZ, P0, !PT ;  /* 0x000000170f0b7210 */ /* 0x000fe200007fe4ff */
[----:B------:R-:W-:Y:S01]  /*0420*/  FFMA R29, R29, R12, R20 ;  /* 0x0000000c1d1d7223 */ /* 0x000fe20000000014 */
[----:B------:R-:W-:Y:S01]  /*0430*/  IADD3 R12, P0, PT, R10, R25, RZ ;  /* 0x000000190a0c7210 */ /* 0x000fe20007f1e0ff */
[----:B-----5:R-:W-:Y:S01]  /*0440*/  HADD2.F32 R26, -RZ, R26.H0_H0 ;  /* 0x2000001aff1a7230 */ /* 0x020fe20000004100 */
[----:B------:R-:W2:Y:S02]  /*0450*/  LDG.E.U16 R20, desc[UR10][R8.64+-0x2] ;  /* 0xfffffe0a08147981 */ /* 0x000ea4000c1e1500 */
[----:B------:R-:W-:Y:S02]  /*0460*/  IADD3.X R13, PT, PT, R11, R23, RZ, P0, !PT ;  /* 0x000000170b0d7210 */ /* 0x000fe400007fe4ff */
[----:B------:R-:W-:Y:S01]  /*0470*/  FFMA R26, R27, R26, R29 ;  /* 0x0000001a1b1a7223 */ /* 0x000fe2000000001d */
[----:B0-----:R-:W-:Y:S01]  /*0480*/  IADD3 R14, P0, PT, R12, R25, RZ ;  /* 0x000000190c0e7210 */ /* 0x001fe20007f1e0ff */
[----:B------:R-:W-:Y:S01]  /*0490*/  HADD2.F32 R27, -RZ, R24.H0_H0 ;  /* 0x20000018ff1b7230 */ /* 0x000fe20000004100 */
[----:B------:R0:W3:Y:S01]  /*04a0*/  LDG.E.U16 R22, desc[UR10][R10.64] ;  /* 0x0000000a0a167981 */ /* 0x0000e2000c1e1500 */
[----:B------:R-:W-:Y:S01]  /*04b0*/  HADD2.F32 R28, -RZ, R28.H0_H0 ;  /* 0x2000001cff1c7230 */ /* 0x000fe20000004100 */
[----:B------:R-:W-:-:S02]  /*04c0*/  IADD3.X R15, PT, PT, R13, R23, RZ, P0, !PT ;  /* 0x000000170d0f7210 */ /* 0x000fc400007fe4ff */
[----:B------:R-:W4:Y:S02]  /*04d0*/  LDG.E.U16 R24, desc[UR10][R8.64] ;  /* 0x0000000a08187981 */ /* 0x000f24000c1e1500 */
[----:B------:R-:W-:Y:S02]  /*04e0*/  FFMA R26, R27, R28, R26 ;  /* 0x0000001c1b1a7223 */ /* 0x000fe4000000001a */
[----:B------:R1:W5:Y:S01]  /*04f0*/  LDG.E.U16 R12, desc[UR10][R12.64] ;  /* 0x0000000a0c0c7981 */ /* 0x000362000c1e1500 */
[----:B0-----:R-:W-:-:S03]  /*0500*/  IADD3 R10, P0, PT, R14, R25, RZ ;  /* 0x000000190e0a7210 */ /* 0x001fc60007f1e0ff */
[----:B------:R-:W5:Y:S02]  /*0510*/  LDG.E.U16 R27, desc[UR10][R8.64+0x2] ;  /* 0x0000020a081b7981 */ /* 0x000f64000c1e1500 */
[----:B------:R-:W-:Y:S02]  /*0520*/  IMAD.X R11, R15, 0x1, R23, P0 ;  /* 0x000000010f0b7824 */ /* 0x000fe400000e0617 */
[----:B------:R-:W5:Y:S04]  /*0530*/  LDG.E.U16 R14, desc[UR10][R14.64] ;  /* 0x0000000a0e0e7981 */ /* 0x000f68000c1e1500 */
[----:B------:R-:W5:Y:S04]  /*0540*/  LDG.E.U16 R28, desc[UR10][R8.64+0x4] ;  /* 0x0000040a081c7981 */ /* 0x000f68000c1e1500 */
[----:B------:R-:W5:Y:S04]  /*0550*/  LDG.E.U16 R10, desc[UR10][R10.64] ;  /* 0x0000000a0a0a7981 */ /* 0x000f68000c1e1500 */
[----:B------:R0:W5:Y:S01]  /*0560*/  LDG.E.U16 R29, desc[UR10][R8.64+0x6] ;  /* 0x0000060a081d7981 */ /* 0x000162000c1e1500 */
[----:B-1----:R-:W-:Y:S01]  /*0570*/  HADD2.F32 R13, -RZ, R16.H0_H0 ;  /* 0x20000010ff0d7230 */ /* 0x002fe20000004100 */
[----:B------:R-:W-:-:S04]  /*0580*/  UIADD3 UR6, UP1, UPT, UR6, -0x8, URZ ;  /* 0xfffffff806067890 */ /* 0x000fc8000ff3e0ff */
[----:B------:R-:W-:Y:S02]  /*0590*/  UIADD3.X UR7, UPT, UPT, UR7, -0x1, URZ, UP1, !UPT ;  /* 0xffffffff07077890 */ /* 0x000fe40008ffe4ff */
[----:B------:R-:W-:-:S04]  /*05a0*/  UISETP.NE.U32.AND UP1, UPT, UR6, URZ, UPT ;  /* 0x000000ff0600728c */ /* 0x000fc8000bf25070 */
[----:B------:R-:W-:Y:S01]  /*05b0*/  UISETP.NE.AND.EX UP1, UPT, UR7, URZ, UPT, UP1 ;  /* 0x000000ff0700728c */ /* 0x000fe2000bf25310 */
[----:B------:R-:W-:Y:S02]  /*05c0*/  LEA R18, P0, R6, R18, 0x4 ;  /* 0x0000001206127211 */ /* 0x000fe400078020ff */
[----:B0-----:R-:W-:Y:S02]  /*05d0*/  IADD3 R8, P1, PT, R8, 0x10, RZ ;  /* 0x0000001008087810 */ /* 0x001fe40007f3e0ff */
[----:B------:R-:W-:Y:S02]  /*05e0*/  IADD3.X R19, PT, PT, R19, R0, RZ, P0, !PT ;  /* 0x0000000013137210 */ /* 0x000fe400007fe4ff */
[----:B------:R-:W-:Y:S01]  /*05f0*/  IADD3.X R9, PT, PT, RZ, R9, RZ, P1, !PT ;  /* 0x00000009ff097210 */ /* 0x000fe20000ffe4ff */
[----:B--2---:R-:W-:-:S05]  /*0600*/  HADD2.F32 R20, -RZ, R20.H0_H0 ;  /* 0x20000014ff147230 */ /* 0x004fca0000004100 */
[----:B------:R-:W-:Y:S01]  /*0610*/  FFMA R13, R20, R13, R26 ;  /* 0x0000000d140d7223 */ /* 0x000fe2000000001a */
[----:B---3--:R-:W-:Y:S02]  /*0620*/  HADD2.F32 R22, -RZ, R22.H0_H0 ;  /* 0x20000016ff167230 */ /* 0x008fe40000004100 */
[----:B----4-:R-:W-:Y:S02]  /*0630*/  HADD2.F32 R24, -RZ, R24.H0_H0 ;  /* 0x20000018ff187230 */ /* 0x010fe40000004100 */
[----:B-----5:R-:W-:-:S03]  /*0640*/  HADD2.F32 R12, -RZ, R12.H0_H0 ;  /* 0x2000000cff0c7230 */ /* 0x020fc60000004100 */
[----:B------:R-:W-:Y:S01]  /*0650*/  FFMA R13, R24, R22, R13 ;  /* 0x00000016180d7223 */ /* 0x000fe2000000000d */
[----:B------:R-:W-:Y:S02]  /*0660*/  HADD2.F32 R16, -RZ, R27.H0_H0 ;  /* 0x2000001bff107230 */ /* 0x000fe40000004100 */
[----:B------:R-:W-:-:S03]  /*0670*/  HADD2.F32 R14, -RZ, R14.H0_H0 ;  /* 0x2000000eff0e7230 */ /* 0x000fc60000004100 */
[----:B------:R-:W-:Y:S01]  /*0680*/  FFMA R12, R16, R12, R13 ;  /* 0x0000000c100c7223 */ /* 0x000fe2000000000d */
[----:B------:R-:W-:Y:S02]  /*0690*/  HADD2.F32 R11, -RZ, R28.H0_H0 ;  /* 0x2000001cff0b7230 */ /* 0x000fe40000004100 */
[----:B------:R-:W-:-:S03]  /*06a0*/  HADD2.F32 R10, -RZ, R10.H0_H0 ;  /* 0x2000000aff0a7230 */ /* 0x000fc60000004100 */
[----:B------:R-:W-:Y:S01]  /*06b0*/  FFMA R11, R11, R14, R12 ;  /* 0x0000000e0b0b7223 */ /* 0x000fe2000000000c */
[----:B------:R-:W-:-:S05]  /*06c0*/  HADD2.F32 R20, -RZ, R29.H0_H0 ;  /* 0x2000001dff147230 */ /* 0x000fca0000004100 */
[----:B------:R-:W-:Y:S01]  /*06d0*/  FFMA R20, R20, R10, R11 ;  /* 0x0000000a14147223 */ /* 0x000fe2000000000b */
[----:B------:R-:W-:Y:S06]  /*06e0*/  BRA.U UP1, `(.L_x_2) ;  /* 0xfffffffd01047547 */ /* 0x000fec000b83ffff */
.L_x_1:
[----:B------:R-:W-:Y:S05]  /*06f0*/  BRA.U !UP0, `(.L_x_0) ;  /* 0x0000000508987547 */ /* 0x000fea000b800000 */
[----:B------:R-:W-:Y:S02]  /*0700*/  UISETP.GE.U32.AND UP1, UPT, UR12, 0x4, UPT ;  /* 0x000000040c00788c */ /* 0x000fe4000bf26070 */
[----:B------:R-:W-:Y:S02]  /*0710*/  ULOP3.LUT UR7, UR8, 0x3, URZ, 0xc0, !UPT ;  /* 0x0000000308077892 */ /* 0x000fe4000f8ec0ff */
[----:B------:R-:W-:Y:S02]  /*0720*/  UISETP.GE.U32.AND.EX UP1, UPT, URZ, URZ, UPT, UP1 ;  /* 0x000000ffff00728c */ /* 0x000fe4000bf26110 */
[----:B------:R-:W-:-:S04]  /*0730*/  UISETP.NE.U32.AND UP0, UPT, UR7, URZ, UPT ;  /* 0x000000ff0700728c */ /* 0x000fc8000bf05070 */
[----:B------:R-:W-:-:S03]  /*0740*/  UISETP.NE.AND.EX UP0, UPT, URZ, URZ, UPT, UP0 ;  /* 0x000000ffff00728c */ /* 0x000fc6000bf05300 */
[----:B------:R-:W-:Y:S08]  /*0750*/  BRA.U !UP1, `(.L_x_3) ;  /* 0x0000000109ac7547 */ /* 0x000ff0000b800000 */
[----:B------:R-:W0:Y:S01]  /*0760*/  LDCU.128 UR12, c[0x0][0x380] ;  /* 0x00007000ff0c77ac */ /* 0x000e220008000c00 */
[----:B------:R-:W-:Y:S02]  /*0770*/  HFMA2 R5, -RZ, RZ, 0, 0 ;  /* 0x00000000ff057431 */ /* 0x000fe400000001ff */
[C---:B------:R-:W-:Y:S01]  /*0780*/  IMAD R0, R6.reuse, UR5, RZ ;  /* 0x0000000506007c24 */ /* 0x040fe2000f8e02ff */
[----:B------:R-:W-:Y:S01]  /*0790*/  SHF.L.U32 R13, R7, 0x1, RZ ;  /* 0x00000001070d7819 */ /* 0x000fe200000006ff */
[----:B------:R-:W-:-:S04]  /*07a0*/  IMAD.WIDE.U32 R14, R6, 0x2, RZ ;  /* 0x00000002060e7825 */ /* 0x000fc800078e00ff */
[----:B------:R-:W-:Y:S01]  /*07b0*/  IMAD R9, R7, UR4, R0 ;  /* 0x0000000407097c24 */ /* 0x000fe2000f8e0200 */
[----:B------:R-:W-:Y:S01]  /*07c0*/  IADD3 R0, P0, PT, R2, UR4, RZ ;  /* 0x0000000402007c10 */ /* 0x000fe2000ff1e0ff */
[----:B------:R-:W-:Y:S01]  /*07d0*/  IMAD.WIDE.U32 R10, R6, UR4, R4 ;  /* 0x00000004060a7c25 */ /* 0x000fe2000f8e0004 */
[----:B------:R-:W-:-:S03]  /*07e0*/  IADD3 R15, PT, PT, R15, R13, RZ ;  /* 0x0000000d0f0f7210 */ /* 0x000fc60007ffe0ff */
[----:B------:R-:W-:Y:S01]  /*07f0*/  IMAD.IADD R9, R11, 0x1, R9 ;  /* 0x000000010b097824 */ /* 0x000fe200078e0209 */
[----:B------:R-:W-:Y:S02]  /*0800*/  IADD3.X R11, PT, PT, R21, UR5, RZ, P0, !PT ;  /* 0x00000005150b7c10 */ /* 0x000fe400087fe4ff */
[----:B0-----:R-:W-:Y:S02]  /*0810*/  LEA R18, P2, R10, UR14, 0x1 ;  /* 0x0000000e0a127c11 */ /* 0x001fe4000f8408ff */
[----:B------:R-:W-:Y:S02]  /*0820*/  LEA R8, P1, R0, UR12, 0x1 ;  /* 0x0000000c00087c11 */ /* 0x000fe4000f8208ff */
[----:B------:R-:W-:Y:S02]  /*0830*/  LEA.HI.X R19, R10, UR15, R9, 0x1, P2 ;  /* 0x0000000f0a137c11 */ /* 0x000fe400090f0c09 */
[----:B------:R-:W-:Y:S02]  /*0840*/  IADD3 R10, P0, PT, R18, R14, RZ ;  /* 0x0000000e120a7210 */ /* 0x000fe40007f1e0ff */
[----:B------:R-:W-:-:S02]  /*0850*/  LEA.HI.X R9, R0, UR13, R11, 0x1, P1 ;  /* 0x0000000d00097c11 */ /* 0x000fc400088f0c0b */
[----:B------:R-:W-:Y:S01]  /*0860*/  IADD3 R12, P1, PT, R10, R14, RZ ;  /* 0x0000000e0a0c7210 */ /* 0x000fe20007f3e0ff */
[----:B------:R-:W2:Y:S01]  /*0870*/  LDG.E.U16 R0, desc[UR10][R18.64] ;  /* 0x0000000a12007981 */ /* 0x000ea2000c1e1500 */
[----:B------:R-:W-:-:S03]  /*0880*/  IADD3.X R11, PT, PT, R15, R19, RZ, P0, !PT ;  /* 0x000000130f0b7210 */ /* 0x000fc600007fe4ff */
[----:B------:R-:W3:Y:S01]  /*0890*/  LDG.E.U16 R16, desc[UR10][R8.64] ;  /* 0x0000000a08107981 */ /* 0x000ee2000c1e1500 */
[----:B------:R-:W-:Y:S01]  /*08a0*/  IADD3 R14, P0, PT, R12, R14, RZ ;  /* 0x0000000e0c0e7210 */ /* 0x000fe20007f1e0ff */
[----:B------:R-:W-:Y:S02]  /*08b0*/  IMAD.X R13, R11, 0x1, R15, P1 ;  /* 0x000000010b0d7824 */ /* 0x000fe400008e060f */
[----:B------:R-:W4:Y:S04]  /*08c0*/  LDG.E.U16 R22, desc[UR10][R8.64+0x2] ;  /* 0x0000020a08167981 */ /* 0x000f28000c1e1500 */
[----:B------:R-:W5:Y:S01]  /*08d0*/  LDG.E.U16 R10, desc[UR10][R10.64] ;  /* 0x0000000a0a0a7981 */ /* 0x000f62000c1e1500 */
[----:B------:R-:W-:-:S03]  /*08e0*/  IADD3.X R15, PT, PT, R13, R15, RZ, P0, !PT ;  /* 0x0000000f0d0f7210 */ /* 0x000fc600007fe4ff */
[----:B------:R-:W5:Y:S04]  /*08f0*/  LDG.E.U16 R24, desc[UR10][R8.64+0x4] ;  /* 0x0000040a08187981 */ /* 0x000f68000c1e1500 */
[----:B------:R-:W5:Y:S04]  /*0900*/  LDG.E.U16 R12, desc[UR10][R12.64] ;  /* 0x0000000a0c0c7981 */ /* 0x000f68000c1e1500 */
[----:B------:R-:W5:Y:S04]  /*0910*/  LDG.E.U16 R18, desc[UR10][R8.64+0x6] ;  /* 0x0000060a08127981 */ /* 0x000f68000c1e1500 */
[----:B------:R-:W5:Y:S01]  /*0920*/  LDG.E.U16 R14, desc[UR10][R14.64] ;  /* 0x0000000a0e0e7981 */ /* 0x000f62000c1e1500 */
[----:B------:R-:W-:-:S04]  /*0930*/  UIADD3 UR4, UP1, UPT, UR4, 0x4, URZ ;  /* 0x0000000404047890 */ /* 0x000fc8000ff3e0ff */
[----:B------:R-:W-:Y:S01]  /*0940*/  UIADD3.X UR5, UPT, UPT, URZ, UR5, URZ, UP1, !UPT ;  /* 0x00000005ff057290 */ /* 0x000fe20008ffe4ff */
[----:B--2---:R-:W-:Y:S02]  /*0950*/  HADD2.F32 R0, -RZ, R0.H0_H0 ;  /* 0x20000000ff007230 */ /* 0x004fe40000004100 */
[----:B---3--:R-:W-:Y:S02]  /*0960*/  HADD2.F32 R19, -RZ, R16.H0_H0 ;  /* 0x20000010ff137230 */ /* 0x008fe40000004100 */
[----:B----4-:R-:W-:-:S03]  /*0970*/  HADD2.F32 R23, -RZ, R22.H0_H0 ;  /* 0x20000016ff177230 */ /* 0x010fc60000004100 */
[----:B------:R-:W-:Y:S01]  /*0980*/  FFMA R0, R19, R0, R20 ;  /* 0x0000000013007223 */ /* 0x000fe20000000014 */
[----:B-----5:R-:W-:Y:S02]  /*0990*/  HADD2.F32 R16, -RZ, R10.H0_H0 ;  /* 0x2000000aff107230 */ /* 0x020fe40000004100 */
[----:B------:R-:W-:-:S03]  /*09a0*/  HADD2.F32 R11, -RZ, R24.H0_H0 ;  /* 0x20000018ff0b7230 */ /* 0x000fc60000004100 */
[----:B------:R-:W-:Y:S01]  /*09b0*/  FFMA R0, R23, R16, R0 ;  /* 0x0000001017007223 */ /* 0x000fe20000000000 */
[----:B------:R-:W-:Y:S02]  /*09c0*/  HADD2.F32 R10, -RZ, R12.H0_H0 ;  /* 0x2000000cff0a7230 */ /* 0x000fe40000004100 */
[----:B------:R-:W-:-:S03]  /*09d0*/  HADD2.F32 R9, -RZ, R18.H0_H0 ;  /* 0x20000012ff097230 */ /* 0x000fc60000004100 */
[----:B------:R-:W-:Y:S01]  /*09e0*/  FFMA R0, R11, R10, R0 ;  /* 0x0000000a0b007223 */ /* 0x000fe20000000000 */
[----:B------:R-:W-:-:S05]  /*09f0*/  HADD2.F32 R14, -RZ, R14.H0_H0 ;  /* 0x2000000eff0e7230 */ /* 0x000fca0000004100 */
[----:B------:R-:W-:-:S07]  /*0a00*/  FFMA R20, R9, R14, R0 ;  /* 0x0000000e09147223 */ /* 0x000fce0000000000 */
.L_x_3:
[----:B------:R-:W-:Y:S05]  /*0a10*/  BRA.U !UP0, `(.L_x_0) ;  /* 0x0000000108d07547 */ /* 0x000fea000b800000 */
[----:B------:R-:W-:Y:S02]  /*0a20*/  UISETP.NE.U32.AND UP1, UPT, UR7, 0x1, UPT ;  /* 0x000000010700788c */ /* 0x000fe4000bf25070 */
[----:B------:R-:W-:Y:S02]  /*0a30*/  ULOP3.LUT UR6, UR8, 0x1, URZ, 0xc0, !UPT ;  /* 0x0000000108067892 */ /* 0x000fe4000f8ec0ff */
[----:B------:R-:W-:Y:S02]  /*0a40*/  UISETP.NE.AND.EX UP1, UPT, URZ, URZ, UPT, UP1 ;  /* 0x000000ffff00728c */ /* 0x000fe4000bf25310 */
[----:B------:R-:W-:-:S04]  /*0a50*/  UISETP.NE.U32.AND UP0, UPT, UR6, 0x1, UPT ;  /* 0x000000010600788c */ /* 0x000fc8000bf05070 */
[----:B------:R-:W-:-:S03]  /*0a60*/  UISETP.NE.U32.AND.EX UP0, UPT, URZ, URZ, UPT, UP0 ;  /* 0x000000ffff00728c */ /* 0x000fc6000bf05100 */
[----:B------:R-:W-:Y:S08]  /*0a70*/  BRA.U !UP1, `(.L_x_4) ;  /* 0x00000001096c7547 */ /* 0x000ff0000b800000 */
[----:B------:R-:W0:Y:S01]  /*0a80*/  LDCU.128 UR12, c[0x0][0x380] ;  /* 0x00007000ff0c77ac */ /* 0x000e220008000c00 */
[----:B------:R-:W-:Y:S01]  /*0a90*/  HFMA2 R9, -RZ, RZ, 0, 0 ;  /* 0x00000000ff097431 */ /* 0x000fe200000001ff */
[----:B------:R-:W-:Y:S01]  /*0aa0*/  MOV R8, R4 ;  /* 0x0000000400087202 */ /* 0x000fe20000000f00 */
[----:B------:R-:W-:Y:S01]  /*0ab0*/  IMAD R10, R6, UR5, RZ ;  /* 0x00000005060a7c24 */ /* 0x000fe2000f8e02ff */
[----:B------:R-:W-:-:S03]  /*0ac0*/  IADD3 R0, P0, PT, R2, UR4, RZ ;  /* 0x0000000402007c10 */ /* 0x000fc6000ff1e0ff */
[----:B------:R-:W-:Y:S02]  /*0ad0*/  IMAD R11, R7, UR4, R10 ;  /* 0x00000004070b7c24 */ /* 0x000fe4000f8e020a */
[----:B------:R-:W-:Y:S01]  /*0ae0*/  IMAD.WIDE.U32 R12, R6, UR4, R8 ;  /* 0x00000004060c7c25 */ /* 0x000fe2000f8e0008 */
[----:B------:R-:W-:-:S04]  /*0af0*/  IADD3.X R9, PT, PT, R21, UR5, RZ, P0, !PT ;  /* 0x0000000515097c10 */ /* 0x000fc800087fe4ff */
[----:B------:R-:W-:Y:S02]  /*0b00*/  IADD3 R11, PT, PT, R13, R11, RZ ;  /* 0x0000000b0d0b7210 */ /* 0x000fe40007ffe0ff */
[----:B0-----:R-:W-:Y:S02]  /*0b10*/  LEA R10, P0, R12, UR14, 0x1 ;  /* 0x0000000e0c0a7c11 */ /* 0x001fe4000f8008ff */
[----:B------:R-:W-:Y:S02]  /*0b20*/  LEA R8, P1, R0, UR12, 0x1 ;  /* 0x0000000c00087c11 */ /* 0x000fe4000f8208ff */
[----:B------:R-:W-:Y:S02]  /*0b30*/  LEA.HI.X R11, R12, UR15, R11, 0x1, P0 ;  /* 0x0000000f0c0b7c11 */ /* 0x000fe400080f0c0b */
[----:B------:R-:W-:Y:S02]  /*0b40*/  LEA.HI.X R9, R0, UR13, R9, 0x1, P1 ;  /* 0x0000000d00097c11 */ /* 0x000fe400088f0c09 */
[----:B------:R-:W-:-:S02]  /*0b50*/  LEA R12, P0, R6, R10, 0x1 ;  /* 0x0000000a060c7211 */ /* 0x000fc400078008ff */
[----:B------:R-:W2:Y:S02]  /*0b60*/  LDG.E.U16 R10, desc[UR10][R10.64] ;  /* 0x0000000a0a0a7981 */ /* 0x000ea4000c1e1500 */
[----:B------:R-:W-:Y:S02]  /*0b70*/  LEA.HI.X R13, R6, R11, R7, 0x1, P0 ;  /* 0x0000000b060d7211 */ /* 0x000fe400000f0c07 */
[----:B------:R-:W3:Y:S04]  /*0b80*/  LDG.E.U16 R0, desc[UR10][R8.64] ;  /* 0x0000000a08007981 */ /* 0x000ee8000c1e1500 */
[----:B------:R-:W4:Y:S04]  /*0b90*/  LDG.E.U16 R16, desc[UR10][R8.64+0x2] ;  /* 0x0000020a08107981 */ /* 0x000f28000c1e1500 */
[----:B------:R-:W5:Y:S01]  /*0ba0*/  LDG.E.U16 R12, desc[UR10][R12.64] ;  /* 0x0000000a0c0c7981 */ /* 0x000f62000c1e1500 */
[----:B------:R-:W-:-:S04]  /*0bb0*/  UIADD3 UR4, UP1, UPT, UR4, 0x2, URZ ;  /* 0x0000000204047890 */ /* 0x000fc8000ff3e0ff */
[----:B------:R-:W-:Y:S01]  /*0bc0*/  UIADD3.X UR5, UPT, UPT, URZ, UR5, URZ, UP1, !UPT ;  /* 0x00000005ff057290 */ /* 0x000fe20008ffe4ff */
[----:B--2---:R-:W-:Y:S02]  /*0bd0*/  HADD2.F32 R14, -RZ, R10.H0_H0 ;  /* 0x2000000aff0e7230 */ /* 0x004fe40000004100 */
[----:B---3--:R-:W-:Y:S02]  /*0be0*/  HADD2.F32 R15, -RZ, R0.H0_H0 ;  /* 0x20000000ff0f7230 */ /* 0x008fe40000004100 */
[----:B----4-:R-:W-:-:S03]  /*0bf0*/  HADD2.F32 R16, -RZ, R16.H0_H0 ;  /* 0x20000010ff107230 */ /* 0x010fc60000004100 */
[----:B------:R-:W-:Y:S01]  /*0c00*/  FFMA R15, R15, R14, R20 ;  /* 0x0000000e0f0f7223 */ /* 0x000fe20000000014 */
[----:B-----5:R-:W-:-:S05]  /*0c10*/  HADD2.F32 R0, -RZ, R12.H0_H0 ;  /* 0x2000000cff007230 */ /* 0x020fca0000004100 */
[----:B------:R-:W-:-:S07]  /*0c20*/  FFMA R20, R16, R0, R15 ;  /* 0x0000000010147223 */ /* 0x000fce000000000f */
.L_x_4:
[----:B------:R-:W-:Y:S05]  /*0c30*/  BRA.U UP0, `(.L_x_0) ;  /* 0x0000000100487547 */ /* 0x000fea000b800000 */
[----:B------:R-:W0:Y:S01]  /*0c40*/  LDCU.128 UR12, c[0x0][0x380] ;  /* 0x00007000ff0c77ac */ /* 0x000e220008000c00 */
[----:B------:R-:W-:Y:S01]  /*0c50*/  MOV R9, RZ ;  /* 0x000000ff00097202 */ /* 0x000fe20000000f00 */
[----:B------:R-:W-:Y:S01]  /*0c60*/  IMAD R0, R6, UR5, RZ ;  /* 0x0000000506007c24 */ /* 0x000fe2000f8e02ff */
[----:B------:R-:W-:Y:S01]  /*0c70*/  IADD3 R3, P0, PT, R2, UR4, RZ ;  /* 0x0000000402037c10 */ /* 0x000fe2000ff1e0ff */
[----:B------:R-:W-:Y:S02]  /*0c80*/  IMAD.MOV.U32 R8, RZ, RZ, R4 ;  /* 0x000000ffff087224 */ /* 0x000fe400078e0004 */
[----:B------:R-:W-:Y:S01]  /*0c90*/  IMAD R11, R7, UR4, R0 ;  /* 0x00000004070b7c24 */ /* 0x000fe2000f8e0200 */
[----:B------:R-:W-:Y:S01]  /*0ca0*/  IADD3.X R0, PT, PT, R21, UR5, RZ, P0, !PT ;  /* 0x0000000515007c10 */ /* 0x000fe200087fe4ff */
[----:B------:R-:W-:-:S05]  /*0cb0*/  IMAD.WIDE.U32 R8, R6, UR4, R8 ;  /* 0x0000000406087c25 */ /* 0x000fca000f8e0008 */
[----:B------:R-:W-:Y:S02]  /*0cc0*/  IADD3 R9, PT, PT, R9, R11, RZ ;  /* 0x0000000b09097210 */ /* 0x000fe40007ffe0ff */
[C---:B0-----:R-:W-:Y:S02]  /*0cd0*/  LEA R2, P1, R3.reuse, UR12, 0x1 ;  /* 0x0000000c03027c11 */ /* 0x041fe4000f8208ff */
[C---:B------:R-:W-:Y:S02]  /*0ce0*/  LEA R10, P0, R8.reuse, UR14, 0x1 ;  /* 0x0000000e080a7c11 */ /* 0x040fe4000f8008ff */
[----:B------:R-:W-:Y:S02]  /*0cf0*/  LEA.HI.X R3, R3, UR13, R0, 0x1, P1 ;  /* 0x0000000d03037c11 */ /* 0x000fe400088f0c00 */
[----:B------:R-:W-:-:S03]  /*0d00*/  LEA.HI.X R11, R8, UR15, R9, 0x1, P0 ;  /* 0x0000000f080b7c11 */ /* 0x000fc600080f0c09 */
[----:B------:R-:W2:Y:S04]  /*0d10*/  LDG.E.U16 R2, desc[UR10][R2.64] ;  /* 0x0000000a02027981 */ /* 0x000ea8000c1e1500 */
[----:B------:R-:W3:Y:S01]  /*0d20*/  LDG.E.U16 R10, desc[UR10][R10.64] ;  /* 0x0000000a0a0a7981 */ /* 0x000ee2000c1e1500 */
[----:B--2---:R-:W-:Y:S02]  /*0d30*/  HADD2.F32 R9, -RZ, R2.H0_H0 ;  /* 0x20000002ff097230 */ /* 0x004fe40000004100 */
[----:B---3--:R-:W-:-:S05]  /*0d40*/  HADD2.F32 R0, -RZ, R10.H0_H0 ;  /* 0x2000000aff007230 */ /* 0x008fca0000004100 */
[----:B------:R-:W-:-:S07]  /*0d50*/  FFMA R20, R9, R0, R20 ;  /* 0x0000000009147223 */ /* 0x000fce0000000014 */
.L_x_0:
[----:B------:R-:W0:Y:S01]  /*0d60*/  LDCU.64 UR4, c[0x0][0x390] ;  /* 0x00007200ff0477ac */ /* 0x000e220008000a00 */
[----:B------:R-:W-:Y:S02]  /*0d70*/  MOV R2, R4 ;  /* 0x0000000400027202 */ /* 0x000fe40000000f00 */
[----:B------:R-:W-:-:S03]  /*0d80*/  MOV R3, RZ ;  /* 0x000000ff00037202 */ /* 0x000fc60000000f00 */
[----:B------:R-:W-:-:S04]  /*0d90*/  IMAD.WIDE.U32 R2, R17, R6, R2 ;  /* 0x0000000611027225 */ /* 0x000fc800078e0002 */
[----:B------:R-:W-:Y:S01]  /*0da0*/  IMAD R7, R17, R7, R3 ;  /* 0x0000000711077224 */ /* 0x000fe200078e0203 */
[----:B0-----:R-:W-:-:S04]  /*0db0*/  LEA R4, P0, R2, UR4, 0x2 ;  /* 0x0000000402047c11 */ /* 0x001fc8000f8010ff */
[----:B------:R-:W-:-:S05]  /*0dc0*/  LEA.HI.X R5, R2, UR5, R7, 0x2, P0 ;  /* 0x0000000502057c11 */ /* 0x000fca00080f1407 */
[----:B------:R-:W-:Y:S01]  /*0dd0*/  STG.E desc[UR10][R4.64], R20 ;  /* 0x0000001404007986 */ /* 0x000fe2000c10190a */
[----:B------:R-:W-:Y:S05]  /*0de0*/  EXIT ;  /* 0x000000000000794d */ /* 0x000fea0003800000 */
.L_x_5:
[----:B------:R-:W-:-:S00]  /*0df0*/  BRA `(.L_x_5) ;  /* 0xfffffffc00fc7947 */ /* 0x000fc0000383ffff */
[----:B------:R-:W-:-:S00]  /*0e00*/  NOP ;  /* 0x0000000000007918 */ /* 0x000fc00000000000 */
[----:B------:R-:W-:-:S00]  /*0e10*/  NOP ;  /* 0x0000000000007918 */ /* 0x000fc00000000000 */
[----:B------:R-:W-:-:S00]  /*0e20*/  NOP ;  /* 0x0000000000007918 */ /* 0x000fc00000000000 */
[----:B------:R-:W-:-:S00]  /*0e30*/  NOP ;  /* 0x0000000000007918 */ /* 0x000fc00000000000 */
[----:B------:R-:W-:-:S00]  /*0e40*/  NOP ;  /* 0x0000000000007918 */ /* 0x000fc00000000000 */
[----:B------:R-:W-:-:S00]  /*0e50*/  NOP ;  /* 0x0000000000007918 */ /* 0x000fc00000000000 */
[----:B------:R-:W-:-:S00]  /*0e60*/  NOP ;  /* 0x0000000000007918 */ /* 0x000fc00000000000 */
[----:B------:R-:W-:-:S00]  /*0e70*/  NOP ;  /* 0x0000000000007918 */ /* 0x000fc00000000000 */
.L_x_6:


//--------------------- .nv.shared.reserved.0     --------------------------
	.section	.nv.shared.reserved.0,"aw",@nobits
	.weak		__nv_reservedSMEM_offset_0_alias
	.size		__nv_reservedSMEM_offset_0_alias, 0, 64
	.other		__nv_reservedSMEM_offset_0_alias,@"STO_CUDA_RESERVED_SHARED STV_DEFAULT"
__nv_reservedSMEM_offset_0_alias:
	.zero		0
	.zero		64


//--------------------- .nv.constant0._Z21matrixMultiplyGeneralPK6__halfS1_Pfmmm --------------------------
	.section	.nv.constant0._Z21matrixMultiplyGeneralPK6__halfS1_Pfmmm,"a",@progbits
	.sectionflags	@""
	.align	4
.nv.constant0._Z21matrixMultiplyGeneralPK6__halfS1_Pfmmm:
	.zero		944


//--------------------- SYMBOLS --------------------------

	.type		.nv.reservedSmem.offset0,@object
	.size		.nv.reservedSmem.offset0,0x4
